	.headerflags	@"EF_CUDA_TEXMODE_UNIFIED EF_CUDA_64BIT_ADDRESS EF_CUDA_ACCELERATORS EF_CUDA_SM90 EF_CUDA_VIRTUAL_SM(EF_CUDA_SM90)"
	.elftype	@"ET_EXEC"


//--------------------- .nv.info                  --------------------------
	.section	.nv.info,"",@"SHT_CUDA_INFO"
	.align	4


	//----- nvinfo : EIATTR_REGCOUNT
	.align		4
        /*0000*/ 	.byte	0x04, 0x2f
        /*0002*/ 	.short	(.L_1 - .L_0)
	.align		4
.L_0:
        /*0004*/ 	.word	index@(triton_poi_fused_add_div_mean_mul_sqrt_sub_var_1)
        /*0008*/ 	.word	0x0000001e


	//----- nvinfo : EIATTR_MIN_STACK_SIZE
	.align		4
.L_1:
        /*000c*/ 	.byte	0x04, 0x12
        /*000e*/ 	.short	(.L_3 - .L_2)
	.align		4
.L_2:
        /*0010*/ 	.word	index@(triton_poi_fused_add_div_mean_mul_sqrt_sub_var_1)
        /*0014*/ 	.word	0x00000000


	//----- nvinfo : EIATTR_FRAME_SIZE
	.align		4
.L_3:
        /*0018*/ 	.byte	0x04, 0x11
        /*001a*/ 	.short	(.L_5 - .L_4)
	.align		4
.L_4:
        /*001c*/ 	.word	index@(triton_poi_fused_add_div_mean_mul_sqrt_sub_var_1)
        /*0020*/ 	.word	0x00000000


	//----- nvinfo : EIATTR_MIN_STACK_SIZE
	.align		4
.L_5:
        /*0024*/ 	.byte	0x04, 0x12
        /*0026*/ 	.short	(.L_7 - .L_6)
	.align		4
.L_6:
        /*0028*/ 	.word	index@(triton_poi_fused_add_div_mean_mul_sqrt_sub_var_1)
        /*002c*/ 	.word	0x00000000
.L_7:


//--------------------- .nv.info.triton_poi_fused_add_div_mean_mul_sqrt_sub_var_1 --------------------------
	.section	.nv.info.triton_poi_fused_add_div_mean_mul_sqrt_sub_var_1,"",@"SHT_CUDA_INFO"
	.sectionflags	@""
	.align	4


	//----- nvinfo : EIATTR_CUDA_API_VERSION
	.align		4
        /*0000*/ 	.byte	0x04, 0x37
        /*0002*/ 	.short	(.L_9 - .L_8)
.L_8:
        /*0004*/ 	.word	0x0000007c


	//----- nvinfo : EIATTR_KPARAM_INFO
	.align		4
.L_9:
        /*0008*/ 	.byte	0x04, 0x17
        /*000a*/ 	.short	(.L_11 - .L_10)
.L_10:
        /*000c*/ 	.word	0x00000000
        /*0010*/ 	.short	0x0005
        /*0012*/ 	.short	0x0028
        /*0014*/ 	.byte	0x00, 0xf0, 0x11, 0x00


	//----- nvinfo : EIATTR_KPARAM_INFO
	.align		4
.L_11:
        /*0018*/ 	.byte	0x04, 0x17
        /*001a*/ 	.short	(.L_13 - .L_12)
.L_12:
        /*001c*/ 	.word	0x00000000
        /*0020*/ 	.short	0x0004
        /*0022*/ 	.short	0x0020
        /*0024*/ 	.byte	0x00, 0xf4, 0x21, 0x00


	//----- nvinfo : EIATTR_KPARAM_INFO
	.align		4
.L_13:
        /*0028*/ 	.byte	0x04, 0x17
        /*002a*/ 	.short	(.L_15 - .L_14)
.L_14:
        /*002c*/ 	.word	0x00000000
        /*0030*/ 	.short	0x0003
        /*0032*/ 	.short	0x0018
        /*0034*/ 	.byte	0x00, 0xf4, 0x21, 0x00


	//----- nvinfo : EIATTR_KPARAM_INFO
	.align		4
.L_15:
        /*0038*/ 	.byte	0x04, 0x17
        /*003a*/ 	.short	(.L_17 - .L_16)
.L_16:
        /*003c*/ 	.word	0x00000000
        /*0040*/ 	.short	0x0002
        /*0042*/ 	.short	0x0010
        /*0044*/ 	.byte	0x00, 0xf4, 0x21, 0x00


	//----- nvinfo : EIATTR_KPARAM_INFO
	.align		4
.L_17:
        /*0048*/ 	.byte	0x04, 0x17
        /*004a*/ 	.short	(.L_19 - .L_18)
.L_18:
        /*004c*/ 	.word	0x00000000
        /*0050*/ 	.short	0x0001
        /*0052*/ 	.short	0x0008
        /*0054*/ 	.byte	0x00, 0xf4, 0x21, 0x00


	//----- nvinfo : EIATTR_KPARAM_INFO
	.align		4
.L_19:
        /*0058*/ 	.byte	0x04, 0x17
        /*005a*/ 	.short	(.L_21 - .L_20)
.L_20:
        /*005c*/ 	.word	0x00000000
        /*0060*/ 	.short	0x0000
        /*0062*/ 	.short	0x0000
        /*0064*/ 	.byte	0x00, 0xf4, 0x21, 0x00


	//----- nvinfo : EIATTR_SPARSE_MMA_MASK
	.align		4
.L_21:
        /*0068*/ 	.byte	0x03, 0x50
        /*006a*/ 	.short	0x0000


	//----- nvinfo : EIATTR_MAXREG_COUNT
	.align		4
        /*006c*/ 	.byte	0x03, 0x1b
        /*006e*/ 	.short	0x00ff


	//----- nvinfo : EIATTR_EXIT_INSTR_OFFSETS
	.align		4
        /*0070*/ 	.byte	0x04, 0x1c
        /*0072*/ 	.short	(.L_23 - .L_22)


	//   ....[0]....
.L_22:
        /*0074*/ 	.word	0x00000530


	//   ....[1]....
        /*0078*/ 	.word	0x00000550


	//----- nvinfo : EIATTR_REQNTID
	.align		4
.L_23:
        /*007c*/ 	.byte	0x04, 0x10
        /*007e*/ 	.short	(.L_25 - .L_24)
.L_24:
        /*0080*/ 	.word	0x00000080
        /*0084*/ 	.word	0x00000001
        /*0088*/ 	.word	0x00000001


	//----- nvinfo : EIATTR_CBANK_PARAM_SIZE
	.align		4
.L_25:
        /*008c*/ 	.byte	0x03, 0x19
        /*008e*/ 	.short	0x002c


	//----- nvinfo : EIATTR_PARAM_CBANK
	.align		4
        /*0090*/ 	.byte	0x04, 0x0a
        /*0092*/ 	.short	(.L_27 - .L_26)
	.align		4
.L_26:
        /*0094*/ 	.word	index@(.nv.constant0.triton_poi_fused_add_div_mean_mul_sqrt_sub_var_1)
        /*0098*/ 	.short	0x0210
        /*009a*/ 	.short	0x002c


	//----- nvinfo : EIATTR_SW_WAR
	.align		4
.L_27:
        /*009c*/ 	.byte	0x04, 0x36
        /*009e*/ 	.short	(.L_29 - .L_28)
.L_28:
        /*00a0*/ 	.word	0x00000008
.L_29:


//--------------------- .nv.callgraph             --------------------------
	.section	.nv.callgraph,"",@"SHT_CUDA_CALLGRAPH"
	.align	4
	.sectionentsize	8
	.align		4
        /*0000*/ 	.word	0x00000000
	.align		4
        /*0004*/ 	.word	0xffffffff
	.align		4
        /*0008*/ 	.word	0x00000000
	.align		4
        /*000c*/ 	.word	0xfffffffe
	.align		4
        /*0010*/ 	.word	0x00000000
	.align		4
        /*0014*/ 	.word	0xfffffffd
	.align		4
        /*0018*/ 	.word	0x00000000
	.align		4
        /*001c*/ 	.word	0xfffffffc


//--------------------- .text.triton_poi_fused_add_div_mean_mul_sqrt_sub_var_1 --------------------------
	.section	.text.triton_poi_fused_add_div_mean_mul_sqrt_sub_var_1,"ax",@progbits
	.align	128
        .global         triton_poi_fused_add_div_mean_mul_sqrt_sub_var_1
        .type           triton_poi_fused_add_div_mean_mul_sqrt_sub_var_1,@function
        .size           triton_poi_fused_add_div_mean_mul_sqrt_sub_var_1,(.L_x_1 - triton_poi_fused_add_div_mean_mul_sqrt_sub_var_1)
        .other          triton_poi_fused_add_div_mean_mul_sqrt_sub_var_1,@"STO_CUDA_ENTRY STV_DEFAULT"
triton_poi_fused_add_div_mean_mul_sqrt_sub_var_1:
.text.triton_poi_fused_add_div_mean_mul_sqrt_sub_var_1:
[----:B------:R-:W0:Y:S01]  /*0000*/  LDC R1, c[0x0][0x28] ;  /* 0x00000a00ff017b82 */ /* 0x000e220000000800 */
[----:B------:R-:W1:Y:S07]  /*0010*/  S2R R0, SR_TID.X ;  /* 0x0000000000007919 */ /* 0x000e6e0000002100 */
[----:B------:R-:W2:Y:S01]  /*0020*/  LDC.64 R16, c[0x0][0x218] ;  /* 0x00008600ff107b82 */ /* 0x000ea20000000a00 */
[----:B------:R-:W-:Y:S01]  /*0030*/  ULDC.64 UR4, c[0x0][0x208] ;  /* 0x0000820000047ab9 */ /* 0x000fe20000000a00 */
[----:B------:R-:W-:Y:S01]  /*0040*/  CS2R R8, SRZ ;  /* 0x0000000000087805 */ /* 0x000fe2000001ff00 */
[----:B------:R-:W3:Y:S05]  /*0050*/  S2R R3, SR_CTAID.X ;  /* 0x0000000000037919 */ /* 0x000eea0000002500 */
[----:B------:R-:W4:Y:S01]  /*0060*/  LDC.64 R14, c[0x0][0x210] ;  /* 0x00008400ff0e7b82 */ /* 0x000f220000000a00 */
[----:B------:R-:W-:-:S02]  /*0070*/  CS2R R6, SRZ ;  /* 0x0000000000067805 */ /* 0x000fc4000001ff00 */
[----:B------:R-:W-:-:S05]  /*0080*/  CS2R R4, SRZ ;  /* 0x0000000000047805 */ /* 0x000fca000001ff00 */
[----:B------:R-:W5:Y:S01]  /*0090*/  LDC.64 R18, c[0x0][0x220] ;  /* 0x00008800ff127b82 */ /* 0x000f620000000a00 */
[----:B-1----:R-:W-:Y:S02]  /*00a0*/  SHF.L.U32 R0, R0, 0x1, RZ ;  /* 0x0000000100007819 */ /* 0x002fe400000006ff */
[----:B---3--:R-:W-:Y:S02]  /*00b0*/  SHF.R.S32.HI R11, RZ, 0x17, R3 ;  /* 0x00000017ff0b7819 */ /* 0x008fe40000011403 */
[----:B------:R-:W-:Y:S02]  /*00c0*/  LOP3.LUT R0, R0, 0xfe, RZ, 0xc0, !PT ;  /* 0x000000fe00007812 */ /* 0x000fe400078ec0ff */
[----:B------:R-:W-:Y:S02]  /*00d0*/  SGXT R11, R11, 0x1 ;  /* 0x000000010b0b781a */ /* 0x000fe40000000200 */
[----:B------:R-:W-:-:S04]  /*00e0*/  LEA R0, R3, R0, 0x8 ;  /* 0x0000000003007211 */ /* 0x000fc800078e40ff */
[CC--:B------:R-:W-:Y:S02]  /*00f0*/  LEA.HI R3, R11.reuse, R0.reuse, RZ, 0x4 ;  /* 0x000000000b037211 */ /* 0x0c0fe400078f20ff */
[-C--:B------:R-:W-:Y:S02]  /*0100*/  LEA.HI R2, R11, R0.reuse, RZ, 0x6 ;  /* 0x000000000b027211 */ /* 0x080fe400078f30ff */
[----:B------:R-:W-:Y:S02]  /*0110*/  LOP3.LUT R3, R3, 0xfffffff0, RZ, 0xc0, !PT ;  /* 0xfffffff003037812 */ /* 0x000fe400078ec0ff */
[----:B------:R-:W-:Y:S02]  /*0120*/  LOP3.LUT R13, R2, 0xffffffc0, RZ, 0xc0, !PT ;  /* 0xffffffc0020d7812 */ /* 0x000fe400078ec0ff */
[----:B------:R-:W-:Y:S02]  /*0130*/  SHF.R.S32.HI R2, RZ, 0x6, R2 ;  /* 0x00000006ff027819 */ /* 0x000fe40000011402 */
[----:B------:R-:W-:-:S02]  /*0140*/  IADD3 R13, R13, R0, -R3 ;  /* 0x000000000d0d7210 */ /* 0x000fc40007ffe803 */
[----:B------:R-:W-:-:S03]  /*0150*/  ISETP.GE.AND P4, PT, R0, 0x100, PT ;  /* 0x000001000000780c */ /* 0x000fc60003f86270 */
[----:B------:R-:W-:-:S04]  /*0160*/  IMAD R3, R2, -0x30, R13 ;  /* 0xffffffd002037824 */ /* 0x000fc800078e020d */
[----:B--2---:R-:W-:Y:S01]  /*0170*/  IMAD.WIDE R16, R3, 0x4, R16 ;  /* 0x0000000403107825 */ /* 0x004fe200078e0210 */
[----:B------:R-:W-:Y:S02]  /*0180*/  CS2R R2, SRZ ;  /* 0x0000000000027805 */ /* 0x000fe4000001ff00 */
[----:B------:R-:W-:-:S04]  /*0190*/  IADD3 R23, R13, 0x10, RZ ;  /* 0x000000100d177810 */ /* 0x000fc80007ffe0ff */
[----:B------:R1:W2:Y:S01]  /*01a0*/  @!P4 LDG.E.EL.64 R2, desc[UR4][R16.64] ;  /* 0x000000041002c981 */ /* 0x0002a2000c2e1b00 */
[----:B----4-:R-:W-:Y:S01]  /*01b0*/  IMAD.WIDE R20, R13, 0x4, R14 ;  /* 0x000000040d147825 */ /* 0x010fe200078e020e */
[----:B------:R-:W-:-:S03]  /*01c0*/  IADD3 R25, R13, 0x20, RZ ;  /* 0x000000200d197810 */ /* 0x000fc60007ffe0ff */
[--C-:B------:R-:W-:Y:S01]  /*01d0*/  IMAD.WIDE R22, R23, 0x4, R14.reuse ;  /* 0x0000000417167825 */ /* 0x100fe200078e020e */
[----:B------:R-:W-:Y:S01]  /*01e0*/  IADD3 R27, R13, 0x30, RZ ;  /* 0x000000300d1b7810 */ /* 0x000fe20007ffe0ff */
[----:B------:R3:W4:Y:S01]  /*01f0*/  @!P4 LDG.E.EL.64 R8, desc[UR4][R20.64] ;  /* 0x000000041408c981 */ /* 0x000722000c2e1b00 */
[----:B-1----:R-:W1:Y:S03]  /*0200*/  LDC.64 R16, c[0x0][0x228] ;  /* 0x00008a00ff107b82 */ /* 0x002e660000000a00 */
[----:B------:R3:W4:Y:S01]  /*0210*/  @!P4 LDG.E.EL.64 R6, desc[UR4][R22.64] ;  /* 0x000000041606c981 */ /* 0x000722000c2e1b00 */
[----:B------:R-:W-:Y:S01]  /*0220*/  IMAD.WIDE R24, R25, 0x4, R14 ;  /* 0x0000000419187825 */ /* 0x000fe200078e020e */
[----:B------:R-:W-:Y:S02]  /*0230*/  LEA.HI R11, R11, R0, RZ, 0x2 ;  /* 0x000000000b0b7211 */ /* 0x000fe400078f10ff */
[----:B------:R-:W-:-:S02]  /*0240*/  CS2R R12, SRZ ;  /* 0x00000000000c7805 */ /* 0x000fc4000001ff00 */
[----:B------:R1:W4:Y:S01]  /*0250*/  @!P4 LDG.E.EL.64 R4, desc[UR4][R24.64] ;  /* 0x000000041804c981 */ /* 0x000322000c2e1b00 */
[----:B------:R-:W-:Y:S02]  /*0260*/  SHF.R.S32.HI R26, RZ, 0x2, R11 ;  /* 0x00000002ff1a7819 */ /* 0x000fe4000001140b */
[----:B------:R-:W-:Y:S01]  /*0270*/  CS2R R10, SRZ ;  /* 0x00000000000a7805 */ /* 0x000fe2000001ff00 */
[----:B---3--:R-:W-:-:S04]  /*0280*/  IMAD.WIDE R20, R0, 0x4, R14 ;  /* 0x0000000400147825 */ /* 0x008fc800078e020e */
[----:B0-----:R-:W-:Y:S01]  /*0290*/  IMAD.WIDE R22, R27, 0x4, R14 ;  /* 0x000000041b167825 */ /* 0x001fe200078e020e */
[----:B------:R-:W-:Y:S01]  /*02a0*/  LEA.HI R27, R26, R26, RZ, 0x2 ;  /* 0x0000001a1a1b7211 */ /* 0x000fe200078f10ff */
[----:B------:R4:W3:Y:S04]  /*02b0*/  @!P4 LDG.E.64 R10, desc[UR4][R20.64] ;  /* 0x00000004140ac981 */ /* 0x0008e8000c1e1b00 */
[----:B------:R-:W3:Y:S01]  /*02c0*/  @!P4 LDG.E.EL.64 R12, desc[UR4][R22.64] ;  /* 0x00000004160cc981 */ /* 0x000ee2000c2e1b00 */
[----:B------:R-:W-:-:S04]  /*02d0*/  LOP3.LUT R27, R27, 0xfffffffc, RZ, 0xc0, !PT ;  /* 0xfffffffc1b1b7812 */ /* 0x000fc800078ec0ff */
[----:B------:R-:W-:Y:S02]  /*02e0*/  IADD3 R27, R26, -R27, RZ ;  /* 0x8000001b1a1b7210 */ /* 0x000fe40007ffe0ff */
[----:B------:R-:W-:-:S03]  /*02f0*/  CS2R R14, SRZ ;  /* 0x00000000000e7805 */ /* 0x000fc6000001ff00 */
[----:B-1----:R-:W-:Y:S01]  /*0300*/  IMAD.WIDE R24, R27, 0x4, R16 ;  /* 0x000000041b187825 */ /* 0x002fe200078e0210 */
[----:B------:R-:W-:-:S03]  /*0310*/  CS2R R16, SRZ ;  /* 0x0000000000107805 */ /* 0x000fc6000001ff00 */
[----:B-----5:R-:W-:Y:S01]  /*0320*/  IMAD.WIDE R18, R27, 0x4, R18 ;  /* 0x000000041b127825 */ /* 0x020fe200078e0212 */
[----:B------:R-:W5:Y:S04]  /*0330*/  @!P4 LDG.E.EL R14, desc[UR4][R24.64] ;  /* 0x00000004180ec981 */ /* 0x000f68000c2e1900 */
[----:B------:R-:W5:Y:S04]  /*0340*/  @!P4 LDG.E.EL R17, desc[UR4][R18.64] ;  /* 0x000000041211c981 */ /* 0x000f68000c2e1900 */
[----:B------:R-:W5:Y:S04]  /*0350*/  @!P4 LDG.E.EL R16, desc[UR4][R18.64] ;  /* 0x000000041210c981 */ /* 0x000f68000c2e1900 */
[----:B------:R-:W5:Y:S01]  /*0360*/  @!P4 LDG.E.EL R15, desc[UR4][R24.64] ;  /* 0x00000004180fc981 */ /* 0x000f62000c2e1900 */
[----:B--2---:R-:W-:-:S02]  /*0370*/  FSETP.GT.AND P1, PT, |R3|, 8.50705917302346158658e+37, PT ;  /* 0x7e8000000300780b */ /* 0x004fc40003f24200 */
[C---:B------:R-:W-:Y:S02]  /*0380*/  FSETP.GT.AND P0, PT, |R2|.reuse, 8.50705917302346158658e+37, PT ;  /* 0x7e8000000200780b */ /* 0x040fe40003f04200 */
[----:B------:R-:W-:Y:S02]  /*0390*/  FSETP.GEU.AND P3, PT, |R3|, 1.175494350822287508e-38, PT ;  /* 0x008000000300780b */ /* 0x000fe40003f6e200 */
[----:B------:R-:W-:Y:S01]  /*03a0*/  FSETP.GEU.AND P2, PT, |R2|, 1.175494350822287508e-38, PT ;  /* 0x008000000200780b */ /* 0x000fe20003f4e200 */
[----:B----4-:R-:W-:Y:S01]  /*03b0*/  FADD R21, R6, R8 ;  /* 0x0000000806157221 */ /* 0x010fe20000000000 */
[----:B------:R-:W-:-:S05]  /*03c0*/  FADD R8, R7, R9 ;  /* 0x0000000907087221 */ /* 0x000fca0000000000 */
[----:B------:R-:W-:Y:S01]  /*03d0*/  @P1 FMUL R3, R3, 0.25 ;  /* 0x3e80000003031820 */ /* 0x000fe20000400000 */
[----:B------:R-:W0:Y:S01]  /*03e0*/  LDC.64 R6, c[0x0][0x230] ;  /* 0x00008c00ff067b82 */ /* 0x000e220000000a00 */
[----:B------:R-:W-:Y:S02]  /*03f0*/  @P0 FMUL R2, R2, 0.25 ;  /* 0x3e80000002020820 */ /* 0x000fe40000400000 */
[----:B------:R-:W-:Y:S01]  /*0400*/  @!P3 FMUL R3, R3, 16777216 ;  /* 0x4b8000000303b820 */ /* 0x000fe20000400000 */
[----:B------:R-:W-:Y:S01]  /*0410*/  FADD R21, R21, R4 ;  /* 0x0000000415157221 */ /* 0x000fe20000000000 */
[----:B------:R-:W-:Y:S01]  /*0420*/  FADD R8, R8, R5 ;  /* 0x0000000508087221 */ /* 0x000fe20000000000 */
[----:B------:R-:W-:-:S03]  /*0430*/  @!P2 FMUL R2, R2, 16777216 ;  /* 0x4b8000000202a820 */ /* 0x000fc60000400000 */
[----:B------:R-:W-:Y:S01]  /*0440*/  MUFU.RCP R3, R3 ;  /* 0x0000000300037308 */ /* 0x000fe20000001000 */
[----:B---3--:R-:W-:Y:S01]  /*0450*/  FADD R21, R21, R12 ;  /* 0x0000000c15157221 */ /* 0x008fe20000000000 */
[----:B------:R-:W-:-:S06]  /*0460*/  FADD R8, R8, R13 ;  /* 0x0000000d08087221 */ /* 0x000fcc0000000000 */
[----:B------:R-:W1:Y:S01]  /*0470*/  MUFU.RCP R9, R2 ;  /* 0x0000000200097308 */ /* 0x000e620000001000 */
[----:B------:R-:W-:Y:S01]  /*0480*/  FFMA R10, R21, -0.25, R10 ;  /* 0xbe800000150a7823 */ /* 0x000fe2000000000a */
[----:B------:R-:W-:-:S03]  /*0490*/  FFMA R8, R8, -0.25, R11 ;  /* 0xbe80000008087823 */ /* 0x000fc6000000000b */
[----:B------:R-:W-:Y:S01]  /*04a0*/  @P0 FMUL R10, R10, 0.25 ;  /* 0x3e8000000a0a0820 */ /* 0x000fe20000400000 */
[----:B------:R-:W-:-:S03]  /*04b0*/  @P1 FMUL R8, R8, 0.25 ;  /* 0x3e80000008081820 */ /* 0x000fc60000400000 */
[----:B------:R-:W-:Y:S01]  /*04c0*/  @!P2 FMUL R10, R10, 16777216 ;  /* 0x4b8000000a0aa820 */ /* 0x000fe20000400000 */
[----:B------:R-:W-:-:S03]  /*04d0*/  @!P3 FMUL R8, R8, 16777216 ;  /* 0x4b8000000808b820 */ /* 0x000fc60000400000 */
[----:B-1----:R-:W-:Y:S01]  /*04e0*/  FMUL R9, R9, R10 ;  /* 0x0000000a09097220 */ /* 0x002fe20000400000 */
[----:B------:R-:W-:Y:S01]  /*04f0*/  FMUL R8, R3, R8 ;  /* 0x0000000803087220 */ /* 0x000fe20000400000 */
[----:B0-----:R-:W-:-:S04]  /*0500*/  IMAD.WIDE R6, R0, 0x4, R6 ;  /* 0x0000000400067825 */ /* 0x001fc800078e0206 */
[----:B-----5:R-:W-:Y:S01]  /*0510*/  FFMA R14, R9, R17, R14 ;  /* 0x00000011090e7223 */ /* 0x020fe2000000000e */
[----:B------:R-:W-:Y:S01]  /*0520*/  FFMA R15, R8, R16, R15 ;  /* 0x00000010080f7223 */ /* 0x000fe2000000000f */
[----:B------:R-:W-:Y:S06]  /*0530*/  @P4 EXIT ;  /* 0x000000000000494d */ /* 0x000fec0003800000 */
[----:B------:R-:W-:Y:S01]  /*0540*/  STG.E.64 desc[UR4][R6.64], R14 ;  /* 0x0000000e06007986 */ /* 0x000fe2000c101b04 */
[----:B------:R-:W-:Y:S05]  /*0550*/  EXIT ;  /* 0x000000000000794d */ /* 0x000fea0003800000 */
.L_x_0:
[----:B------:R-:W-:-:S00]  /*0560*/  BRA `(.L_x_0) ;  /* 0xfffffffc00fc7947 */ /* 0x000fc0000383ffff */
[----:B------:R-:W-:-:S00]  /*0570*/  NOP ;  /* 0x0000000000007918 */ /* 0x000fc00000000000 */
        /* <DEDUP_REMOVED lines=8> */
.L_x_1:


//--------------------- .nv.constant0.triton_poi_fused_add_div_mean_mul_sqrt_sub_var_1 --------------------------
	.section	.nv.constant0.triton_poi_fused_add_div_mean_mul_sqrt_sub_var_1,"a",@progbits
	.sectionflags	@""
	.align	4
.nv.constant0.triton_poi_fused_add_div_mean_mul_sqrt_sub_var_1:
	.zero		572
